//
// Generated by NVIDIA NVVM Compiler
//
// Compiler Build ID: CL-36424714
// Cuda compilation tools, release 13.0, V13.0.88
// Based on NVVM 20.0.0
//

.version 9.0
.target sm_100
.address_size 64

	// .globl	_Z8mykernelv
.extern .func  (.param .b32 func_retval0) vprintf
(
	.param .b64 vprintf_param_0,
	.param .b64 vprintf_param_1
)
;
.global .align 1 .b8 $str[31] = {72, 101, 108, 108, 111, 32, 102, 114, 111, 109, 32, 71, 80, 85, 32, 40, 67, 85, 68, 65, 32, 75, 101, 114, 110, 101, 108, 41, 33, 10};
.global .align 1 .b8 $str$1[29] = {72, 101, 108, 108, 111, 32, 102, 114, 111, 109, 32, 67, 85, 68, 65, 32, 116, 104, 114, 101, 97, 100, 32, 88, 32, 37, 100, 10};
.global .align 1 .b8 $str$2[29] = {72, 101, 108, 108, 111, 32, 102, 114, 111, 109, 32, 67, 85, 68, 65, 32, 116, 104, 114, 101, 97, 100, 32, 89, 32, 37, 100, 10};
.global .align 1 .b8 $str$3[29] = {72, 101, 108, 108, 111, 32, 102, 114, 111, 109, 32, 67, 85, 68, 65, 32, 116, 104, 114, 101, 97, 100, 32, 90, 32, 37, 100, 10};

.visible .entry _Z8mykernelv()
{
	.local .align 8 .b8 	__local_depot0[8];
	.reg .b64 	%SP;
	.reg .b64 	%SPL;
	.reg .b32 	%r<12>;
	.reg .b64 	%rd<11>;

	mov.u64 	%SPL, __local_depot0;
	cvta.local.u64 	%SP, %SPL;
	add.u64 	%rd1, %SP, 0;
	add.u64 	%rd2, %SPL, 0;
	mov.u64 	%rd3, $str;
	cvta.global.u64 	%rd4, %rd3;
	{ // callseq 0, 0
	.param .b64 param0;
	st.param.b64 	[param0], %rd4;
	.param .b64 param1;
	st.param.b64 	[param1], 0;
	.param .b32 retval0;
	call.uni (retval0), 
	vprintf, 
	(
	param0, 
	param1
	);
	ld.param.b32 	%r1, [retval0];
	} // callseq 0
	mov.u32 	%r3, %tid.x;
	st.local.u32 	[%rd2], %r3;
	mov.u64 	%rd5, $str$1;
	cvta.global.u64 	%rd6, %rd5;
	{ // callseq 1, 0
	.param .b64 param0;
	st.param.b64 	[param0], %rd6;
	.param .b64 param1;
	st.param.b64 	[param1], %rd1;
	.param .b32 retval0;
	call.uni (retval0), 
	vprintf, 
	(
	param0, 
	param1
	);
	ld.param.b32 	%r4, [retval0];
	} // callseq 1
	mov.u32 	%r6, %tid.y;
	st.local.u32 	[%rd2], %r6;
	mov.u64 	%rd7, $str$2;
	cvta.global.u64 	%rd8, %rd7;
	{ // callseq 2, 0
	.param .b64 param0;
	st.param.b64 	[param0], %rd8;
	.param .b64 param1;
	st.param.b64 	[param1], %rd1;
	.param .b32 retval0;
	call.uni (retval0), 
	vprintf, 
	(
	param0, 
	param1
	);
	ld.param.b32 	%r7, [retval0];
	} // callseq 2
	mov.u32 	%r9, %tid.z;
	st.local.u32 	[%rd2], %r9;
	mov.u64 	%rd9, $str$3;
	cvta.global.u64 	%rd10, %rd9;
	{ // callseq 3, 0
	.param .b64 param0;
	st.param.b64 	[param0], %rd10;
	.param .b64 param1;
	st.param.b64 	[param1], %rd1;
	.param .b32 retval0;
	call.uni (retval0), 
	vprintf, 
	(
	param0, 
	param1
	);
	ld.param.b32 	%r10, [retval0];
	} // callseq 3
	ret;

}


// ===== COMPILED SASS (sm_100) =====

	.target	sm_100

	.elftype	@"ET_EXEC"


//--------------------- .note.nv.tkinfo           --------------------------
	.section	.note.nv.tkinfo,"",@"SHT_NOTE"
	.sectionflags	@"SHF_NOTE_NV_TKINFO"
	.tkinfo
        /*0018*/ 	.word	0x00000002
        /*0030*/ 	.string	""
        /*0030*/ 	.string	"ptxas"
        /*0030*/ 	.string	"Cuda compilation tools, release 13.0, V13.0.88"
        /*0030*/ 	.string	"Build cuda_13.0.r13.0/compiler.36424714_0"
        /*0030*/ 	.string	"-arch sm_100 -m 64 "



//--------------------- .note.nv.cuinfo           --------------------------
	.section	.note.nv.cuinfo,"",@"SHT_NOTE"
	.sectionflags	@"SHF_NOTE_NV_CUINFO"
        /*0018*/ 	.short	0x0002
        /*001a*/ 	.short	0x0064
        /*001c*/ 	.short	0x0082
	.zero		2


//--------------------- .nv.info                  --------------------------
	.section	.nv.info,"",@"SHT_CUDA_INFO"
	.align	4


	//----- nvinfo : EIATTR_REGCOUNT
	.align		4
        /*0000*/ 	.byte	0x04, 0x2f
        /*0002*/ 	.short	(.L_5 - .L_4)
	.align		4
.L_4:
        /*0004*/ 	.word	index@(_Z8mykernelv)
        /*0008*/ 	.word	0x00000018


	//----- nvinfo : EIATTR_FRAME_SIZE
	.align		4
.L_5:
        /*000c*/ 	.byte	0x04, 0x11
        /*000e*/ 	.short	(.L_7 - .L_6)
	.align		4
.L_6:
        /*0010*/ 	.word	index@(_Z8mykernelv)
        /*0014*/ 	.word	0x00000008


	//----- nvinfo : EIATTR_MIN_STACK_SIZE
	.align		4
.L_7:
        /*0018*/ 	.byte	0x04, 0x12
        /*001a*/ 	.short	(.L_9 - .L_8)
	.align		4
.L_8:
        /*001c*/ 	.word	index@(_Z8mykernelv)
        /*0020*/ 	.word	0x00000008
.L_9:


//--------------------- .nv.compat                --------------------------
	.section	.nv.compat,"",@"SHT_CUDA_COMPAT_INFO"
	.align	4
        /*0000*/ 	.byte	0x02, 0x09, 0x00, 0x00, 0x02, 0x02, 0x01, 0x00, 0x02, 0x05, 0x05, 0x00, 0x03, 0x07, 0x01, 0x01
        /*0010*/ 	.byte	0x02, 0x03, 0x00, 0x00, 0x02, 0x06, 0x01, 0x00, 0x04, 0x0b, 0x08, 0x00, 0x09, 0x00, 0x00, 0x00
        /*0020*/ 	.byte	0x00, 0x00, 0x00, 0x00


//--------------------- .nv.info._Z8mykernelv     --------------------------
	.section	.nv.info._Z8mykernelv,"",@"SHT_CUDA_INFO"
	.sectionflags	@""
	.align	4


	//----- nvinfo : EIATTR_CUDA_API_VERSION
	.align		4
        /*0000*/ 	.byte	0x04, 0x37
        /*0002*/ 	.short	(.L_11 - .L_10)
.L_10:
        /*0004*/ 	.word	0x00000082


	//----- nvinfo : EIATTR_SPARSE_MMA_MASK
	.align		4
.L_11:
        /*0008*/ 	.byte	0x03, 0x50
        /*000a*/ 	.short	0x0000


	//----- nvinfo : EIATTR_MAXREG_COUNT
	.align		4
        /*000c*/ 	.byte	0x03, 0x1b
        /*000e*/ 	.short	0x00ff


	//----- nvinfo : EIATTR_EXTERNS
	.align		4
        /*0010*/ 	.byte	0x04, 0x0f
        /*0012*/ 	.short	(.L_13 - .L_12)


	//   ....[0]....
	.align		4
.L_12:
        /*0014*/ 	.word	index@(vprintf)


	//----- nvinfo : EIATTR_MERCURY_ISA_VERSION
	.align		4
.L_13:
        /*0018*/ 	.byte	0x03, 0x5f
        /*001a*/ 	.short	0x0101


	//----- nvinfo : EIATTR_VRC_CTA_INIT_COUNT
	.align		4
        /*001c*/ 	.byte	0x02, 0x4a
	.zero		1
	.zero		1


	//----- nvinfo : EIATTR_SYSCALL_OFFSETS
	.align		4
        /*0020*/ 	.byte	0x04, 0x46
        /*0022*/ 	.short	(.L_15 - .L_14)


	//   ....[0]....
.L_14:
        /*0024*/ 	.word	0x000000d0


	//   ....[1]....
        /*0028*/ 	.word	0x00000170


	//   ....[2]....
        /*002c*/ 	.word	0x00000210


	//   ....[3]....
        /*0030*/ 	.word	0x000002b0


	//----- nvinfo : EIATTR_EXIT_INSTR_OFFSETS
	.align		4
.L_15:
        /*0034*/ 	.byte	0x04, 0x1c
        /*0036*/ 	.short	(.L_17 - .L_16)


	//   ....[0]....
.L_16:
        /*0038*/ 	.word	0x000002c0


	//----- nvinfo : EIATTR_SW_WAR
	.align		4
.L_17:
        /*003c*/ 	.byte	0x04, 0x36
        /*003e*/ 	.short	(.L_19 - .L_18)
.L_18:
        /*0040*/ 	.word	0x00000008
.L_19:


//--------------------- .nv.callgraph             --------------------------
	.section	.nv.callgraph,"",@"SHT_CUDA_CALLGRAPH"
	.align	4
	.sectionentsize	8
	.align		4
        /*0000*/ 	.word	0x00000000
	.align		4
        /*0004*/ 	.word	0xffffffff
	.align		4
        /*0008*/ 	.word	index@(_Z8mykernelv)
	.align		4
        /*000c*/ 	.word	index@(vprintf)
	.align		4
        /*0010*/ 	.word	0x00000000
	.align		4
        /*0014*/ 	.word	0xfffffffe
	.align		4
        /*0018*/ 	.word	0x00000000
	.align		4
        /*001c*/ 	.word	0xfffffffd
	.align		4
        /*0020*/ 	.word	0x00000000
	.align		4
        /*0024*/ 	.word	0xfffffffc


//--------------------- .nv.constant4             --------------------------
	.section	.nv.constant4,"a",@progbits
	.align	8
	.align		8
.nv.constant4:
        /*0000*/ 	.dword	vprintf
	.align		8
        /*0008*/ 	.dword	$str
	.align		8
        /*0010*/ 	.dword	$str$1
	.align		8
        /*0018*/ 	.dword	$str$2
	.align		8
        /*0020*/ 	.dword	$str$3


//--------------------- .text._Z8mykernelv        --------------------------
	.section	.text._Z8mykernelv,"ax",@progbits
	.align	128
        .global         _Z8mykernelv
        .type           _Z8mykernelv,@function
        .size           _Z8mykernelv,(.L_x_5 - _Z8mykernelv)
        .other          _Z8mykernelv,@"STO_CUDA_ENTRY STV_DEFAULT"
_Z8mykernelv:
.text._Z8mykernelv:
[----:B------:R-:W0:Y:S01]  /*0000*/  LDC R1, c[0x0][0x37c] ;  /* 0x0000df00ff017b82 */ /* 0x000e220000000800 */
[----:B------:R-:W-:Y:S01]  /*0010*/  MOV R17, 0x0 ;  /* 0x0000000000117802 */ /* 0x000fe20000000f00 */
[----:B------:R-:W1:Y:S01]  /*0020*/  LDCU UR4, c[0x0][0x2f8] ;  /* 0x00005f00ff0477ac */ /* 0x000e620008000800 */
[----:B0-----:R-:W-:Y:S01]  /*0030*/  VIADD R1, R1, 0xfffffff8 ;  /* 0xfffffff801017836 */ /* 0x001fe20000000000 */
[----:B------:R-:W-:-:S04]  /*0040*/  CS2R R6, SRZ ;  /* 0x0000000000067805 */ /* 0x000fc8000001ff00 */
[----:B------:R0:W2:Y:S01]  /*0050*/  LDC.64 R8, c[0x4][R17] ;  /* 0x0100000011087b82 */ /* 0x0000a20000000a00 */
[----:B------:R-:W3:Y:S01]  /*0060*/  LDCU.64 UR6, c[0x4][0x8] ;  /* 0x01000100ff0677ac */ /* 0x000ee20008000a00 */
[----:B------:R-:W4:Y:S01]  /*0070*/  LDCU UR5, c[0x0][0x2fc] ;  /* 0x00005f80ff0577ac */ /* 0x000f220008000800 */
[----:B-1----:R-:W-:Y:S01]  /*0080*/  IADD3 R16, P0, PT, R1, UR4, RZ ;  /* 0x0000000401107c10 */ /* 0x002fe2000ff1e0ff */
[----:B---3--:R-:W-:Y:S01]  /*0090*/  IMAD.U32 R4, RZ, RZ, UR6 ;  /* 0x00000006ff047e24 */ /* 0x008fe2000f8e00ff */
[----:B------:R-:W-:-:S03]  /*00a0*/  MOV R5, UR7 ;  /* 0x0000000700057c02 */ /* 0x000fc60008000f00 */
[----:B0---4-:R-:W-:-:S08]  /*00b0*/  IMAD.X R2, RZ, RZ, UR5, P0 ;  /* 0x00000005ff027e24 */ /* 0x011fd000080e06ff */
[----:B------:R-:W-:-:S07]  /*00c0*/  LEPC R20, `(.L_x_0) ;  /* 0x000000001014794e */ /* 0x000fce0000000000 */
[----:B--2---:R-:W-:Y:S05]  /*00d0*/  CALL.ABS.NOINC R8 ;  /* 0x0000000008007343 */ /* 0x004fea0003c00000 */
.L_x_0:
[----:B------:R-:W0:Y:S01]  /*00e0*/  S2R R0, SR_TID.X ;  /* 0x0000000000007919 */ /* 0x000e220000002100 */
[----:B------:R1:W2:Y:S01]  /*00f0*/  LDC.64 R8, c[0x4][R17] ;  /* 0x0100000011087b82 */ /* 0x0002a20000000a00 */
[----:B------:R-:W3:Y:S01]  /*0100*/  LDCU.64 UR4, c[0x4][0x10] ;  /* 0x01000200ff0477ac */ /* 0x000ee20008000a00 */
[----:B------:R-:W-:Y:S02]  /*0110*/  IMAD.MOV.U32 R6, RZ, RZ, R16 ;  /* 0x000000ffff067224 */ /* 0x000fe400078e0010 */
[----:B------:R-:W-:Y:S02]  /*0120*/  IMAD.MOV.U32 R7, RZ, RZ, R2 ;  /* 0x000000ffff077224 */ /* 0x000fe400078e0002 */
[----:B---3--:R-:W-:Y:S01]  /*0130*/  IMAD.U32 R4, RZ, RZ, UR4 ;  /* 0x00000004ff047e24 */ /* 0x008fe2000f8e00ff */
[----:B------:R-:W-:Y:S01]  /*0140*/  MOV R5, UR5 ;  /* 0x0000000500057c02 */ /* 0x000fe20008000f00 */
[----:B0-----:R1:W-:Y:S06]  /*0150*/  STL [R1], R0 ;  /* 0x0000000001007387 */ /* 0x0013ec0000100800 */
[----:B------:R-:W-:-:S07]  /*0160*/  LEPC R20, `(.L_x_1) ;  /* 0x000000001014794e */ /* 0x000fce0000000000 */
[----:B-12---:R-:W-:Y:S05]  /*0170*/  CALL.ABS.NOINC R8 ;  /* 0x0000000008007343 */ /* 0x006fea0003c00000 */
.L_x_1:
[----:B------:R-:W0:Y:S01]  /*0180*/  S2R R0, SR_TID.Y ;  /* 0x0000000000007919 */ /* 0x000e220000002200 */
[----:B------:R1:W2:Y:S01]  /*0190*/  LDC.64 R8, c[0x4][R17] ;  /* 0x0100000011087b82 */ /* 0x0002a20000000a00 */
[----:B------:R-:W3:Y:S01]  /*01a0*/  LDCU.64 UR4, c[0x4][0x18] ;  /* 0x01000300ff0477ac */ /* 0x000ee20008000a00 */
[----:B------:R-:W-:Y:S01]  /*01b0*/  IMAD.MOV.U32 R6, RZ, RZ, R16 ;  /* 0x000000ffff067224 */ /* 0x000fe200078e0010 */
[----:B------:R-:W-:Y:S02]  /*01c0*/  MOV R7, R2 ;  /* 0x0000000200077202 */ /* 0x000fe40000000f00 */
[----:B---3--:R-:W-:Y:S01]  /*01d0*/  MOV R4, UR4 ;  /* 0x0000000400047c02 */ /* 0x008fe20008000f00 */
[----:B------:R-:W-:Y:S01]  /*01e0*/  IMAD.U32 R5, RZ, RZ, UR5 ;  /* 0x00000005ff057e24 */ /* 0x000fe2000f8e00ff */
[----:B0-----:R1:W-:Y:S06]  /*01f0*/  STL [R1], R0 ;  /* 0x0000000001007387 */ /* 0x0013ec0000100800 */
[----:B------:R-:W-:-:S07]  /*0200*/  LEPC R20, `(.L_x_2) ;  /* 0x000000001014794e */ /* 0x000fce0000000000 */
[----:B-12---:R-:W-:Y:S05]  /*0210*/  CALL.ABS.NOINC R8 ;  /* 0x0000000008007343 */ /* 0x006fea0003c00000 */
.L_x_2:
[----:B------:R-:W0:Y:S01]  /*0220*/  S2R R0, SR_TID.Z ;  /* 0x0000000000007919 */ /* 0x000e220000002300 */
[----:B------:R1:W2:Y:S01]  /*0230*/  LDC.64 R8, c[0x4][R17] ;  /* 0x0100000011087b82 */ /* 0x0002a20000000a00 */
[----:B------:R-:W3:Y:S01]  /*0240*/  LDCU.64 UR4, c[0x4][0x20] ;  /* 0x01000400ff0477ac */ /* 0x000ee20008000a00 */
[----:B------:R-:W-:Y:S01]  /*0250*/  IMAD.MOV.U32 R6, RZ, RZ, R16 ;  /* 0x000000ffff067224 */ /* 0x000fe200078e0010 */
[----:B------:R-:W-:Y:S01]  /*0260*/  MOV R7, R2 ;  /* 0x0000000200077202 */ /* 0x000fe20000000f00 */
[----:B---3--:R-:W-:Y:S01]  /*0270*/  IMAD.U32 R4, RZ, RZ, UR4 ;  /* 0x00000004ff047e24 */ /* 0x008fe2000f8e00ff */
[----:B------:R-:W-:Y:S01]  /*0280*/  MOV R5, UR5 ;  /* 0x0000000500057c02 */ /* 0x000fe20008000f00 */
[----:B0-----:R1:W-:Y:S06]  /*0290*/  STL [R1], R0 ;  /* 0x0000000001007387 */ /* 0x0013ec0000100800 */
[----:B------:R-:W-:-:S07]  /*02a0*/  LEPC R20, `(.L_x_3) ;  /* 0x000000001014794e */ /* 0x000fce0000000000 */
[----:B-12---:R-:W-:Y:S05]  /*02b0*/  CALL.ABS.NOINC R8 ;  /* 0x0000000008007343 */ /* 0x006fea0003c00000 */
.L_x_3:
[----:B------:R-:W-:Y:S05]  /*02c0*/  EXIT ;  /* 0x000000000000794d */ /* 0x000fea0003800000 */
.L_x_4:
[----:B------:R-:W-:-:S00]  /*02d0*/  BRA `(.L_x_4) ;  /* 0xfffffffc00fc7947 */ /* 0x000fc0000383ffff */
[----:B------:R-:W-:-:S00]  /*02e0*/  NOP ;  /* 0x0000000000007918 */ /* 0x000fc00000000000 */
        /* <DEDUP_REMOVED lines=9> */
.L_x_5:


//--------------------- .nv.global.init           --------------------------
	.section	.nv.global.init,"aw",@progbits
.nv.global.init:
	.type		$str$2,@object
	.size		$str$2,($str$3 - $str$2)
$str$2:
        /*0000*/ 	.byte	0x48, 0x65, 0x6c, 0x6c, 0x6f, 0x20, 0x66, 0x72, 0x6f, 0x6d, 0x20, 0x43, 0x55, 0x44, 0x41, 0x20
        /*0010*/ 	.byte	0x74, 0x68, 0x72, 0x65, 0x61, 0x64, 0x20, 0x59, 0x20, 0x25, 0x64, 0x0a, 0x00
	.type		$str$3,@object
	.size		$str$3,($str$1 - $str$3)
$str$3:
        /*001d*/ 	.byte	0x48, 0x65, 0x6c, 0x6c, 0x6f, 0x20, 0x66, 0x72, 0x6f, 0x6d, 0x20, 0x43, 0x55, 0x44, 0x41, 0x20
        /*002d*/ 	.byte	0x74, 0x68, 0x72, 0x65, 0x61, 0x64, 0x20, 0x5a, 0x20, 0x25, 0x64, 0x0a, 0x00
	.type		$str$1,@object
	.size		$str$1,($str - $str$1)
$str$1:
        /*003a*/ 	.byte	0x48, 0x65, 0x6c, 0x6c, 0x6f, 0x20, 0x66, 0x72, 0x6f, 0x6d, 0x20, 0x43, 0x55, 0x44, 0x41, 0x20
        /*004a*/ 	.byte	0x74, 0x68, 0x72, 0x65, 0x61, 0x64, 0x20, 0x58, 0x20, 0x25, 0x64, 0x0a, 0x00
	.type		$str,@object
	.size		$str,(.L_0 - $str)
$str:
        /*0057*/ 	.byte	0x48, 0x65, 0x6c, 0x6c, 0x6f, 0x20, 0x66, 0x72, 0x6f, 0x6d, 0x20, 0x47, 0x50, 0x55, 0x20, 0x28
        /*0067*/ 	.byte	0x43, 0x55, 0x44, 0x41, 0x20, 0x4b, 0x65, 0x72, 0x6e, 0x65, 0x6c, 0x29, 0x21, 0x0a, 0x00
.L_0:


//--------------------- .nv.shared.reserved.0     --------------------------
	.section	.nv.shared.reserved.0,"aw",@nobits
	.weak		__nv_reservedSMEM_offset_0_alias
	.size		__nv_reservedSMEM_offset_0_alias, 0, 64
	.other		__nv_reservedSMEM_offset_0_alias,@"STO_CUDA_RESERVED_SHARED STV_DEFAULT"
__nv_reservedSMEM_offset_0_alias:
	.zero		0
	.zero		64


//--------------------- .nv.constant0._Z8mykernelv --------------------------
	.section	.nv.constant0._Z8mykernelv,"a",@progbits
	.sectionflags	@""
	.align	4
.nv.constant0._Z8mykernelv:
	.zero		896


//--------------------- SYMBOLS --------------------------

	.type		.nv.reservedSmem.offset0,@object
	.size		.nv.reservedSmem.offset0,0x4
	.type		vprintf,@function
